//
// Generated by NVIDIA NVVM Compiler
//
// Compiler Build ID: CL-36424714
// Cuda compilation tools, release 13.0, V13.0.88
// Based on NVVM 20.0.0
//

.version 9.0
.target sm_100
.address_size 64

	// .globl	_Z39dgemm_custom_simple_1block_batch_kerneliiPiS_S_dPPKdS_S2_S_dPPdS_
// _ZZ39dgemm_custom_simple_1block_batch_kerneliiPiS_S_dPPKdS_S2_S_dPPdS_E2As has been demoted
// _ZZ39dgemm_custom_simple_1block_batch_kerneliiPiS_S_dPPKdS_S2_S_dPPdS_E2Bs has been demoted

.visible .entry _Z39dgemm_custom_simple_1block_batch_kerneliiPiS_S_dPPKdS_S2_S_dPPdS_(
	.param .u32 _Z39dgemm_custom_simple_1block_batch_kerneliiPiS_S_dPPKdS_S2_S_dPPdS__param_0,
	.param .u32 _Z39dgemm_custom_simple_1block_batch_kerneliiPiS_S_dPPKdS_S2_S_dPPdS__param_1,
	.param .u64 .ptr .align 1 _Z39dgemm_custom_simple_1block_batch_kerneliiPiS_S_dPPKdS_S2_S_dPPdS__param_2,
	.param .u64 .ptr .align 1 _Z39dgemm_custom_simple_1block_batch_kerneliiPiS_S_dPPKdS_S2_S_dPPdS__param_3,
	.param .u64 .ptr .align 1 _Z39dgemm_custom_simple_1block_batch_kerneliiPiS_S_dPPKdS_S2_S_dPPdS__param_4,
	.param .f64 _Z39dgemm_custom_simple_1block_batch_kerneliiPiS_S_dPPKdS_S2_S_dPPdS__param_5,
	.param .u64 .ptr .align 1 _Z39dgemm_custom_simple_1block_batch_kerneliiPiS_S_dPPKdS_S2_S_dPPdS__param_6,
	.param .u64 .ptr .align 1 _Z39dgemm_custom_simple_1block_batch_kerneliiPiS_S_dPPKdS_S2_S_dPPdS__param_7,
	.param .u64 .ptr .align 1 _Z39dgemm_custom_simple_1block_batch_kerneliiPiS_S_dPPKdS_S2_S_dPPdS__param_8,
	.param .u64 .ptr .align 1 _Z39dgemm_custom_simple_1block_batch_kerneliiPiS_S_dPPKdS_S2_S_dPPdS__param_9,
	.param .f64 _Z39dgemm_custom_simple_1block_batch_kerneliiPiS_S_dPPKdS_S2_S_dPPdS__param_10,
	.param .u64 .ptr .align 1 _Z39dgemm_custom_simple_1block_batch_kerneliiPiS_S_dPPKdS_S2_S_dPPdS__param_11,
	.param .u64 .ptr .align 1 _Z39dgemm_custom_simple_1block_batch_kerneliiPiS_S_dPPKdS_S2_S_dPPdS__param_12
)
{
	.reg .pred 	%p<37>;
	.reg .b32 	%r<118>;
	.reg .b64 	%rd<50>;
	.reg .b64 	%fd<66>;
	// demoted variable
	.shared .align 8 .b8 _ZZ39dgemm_custom_simple_1block_batch_kerneliiPiS_S_dPPKdS_S2_S_dPPdS_E2As[2176];
	// demoted variable
	.shared .align 8 .b8 _ZZ39dgemm_custom_simple_1block_batch_kerneliiPiS_S_dPPKdS_S2_S_dPPdS_E2Bs[2176];
	ld.param.u32 	%r57, [_Z39dgemm_custom_simple_1block_batch_kerneliiPiS_S_dPPKdS_S2_S_dPPdS__param_0];
	ld.param.u32 	%r58, [_Z39dgemm_custom_simple_1block_batch_kerneliiPiS_S_dPPKdS_S2_S_dPPdS__param_1];
	ld.param.u64 	%rd5, [_Z39dgemm_custom_simple_1block_batch_kerneliiPiS_S_dPPKdS_S2_S_dPPdS__param_2];
	ld.param.u64 	%rd6, [_Z39dgemm_custom_simple_1block_batch_kerneliiPiS_S_dPPKdS_S2_S_dPPdS__param_3];
	ld.param.u64 	%rd7, [_Z39dgemm_custom_simple_1block_batch_kerneliiPiS_S_dPPKdS_S2_S_dPPdS__param_4];
	ld.param.u64 	%rd8, [_Z39dgemm_custom_simple_1block_batch_kerneliiPiS_S_dPPKdS_S2_S_dPPdS__param_6];
	ld.param.u64 	%rd9, [_Z39dgemm_custom_simple_1block_batch_kerneliiPiS_S_dPPKdS_S2_S_dPPdS__param_7];
	ld.param.u64 	%rd10, [_Z39dgemm_custom_simple_1block_batch_kerneliiPiS_S_dPPKdS_S2_S_dPPdS__param_8];
	ld.param.u64 	%rd11, [_Z39dgemm_custom_simple_1block_batch_kerneliiPiS_S_dPPKdS_S2_S_dPPdS__param_9];
	ld.param.u64 	%rd12, [_Z39dgemm_custom_simple_1block_batch_kerneliiPiS_S_dPPKdS_S2_S_dPPdS__param_11];
	ld.param.u64 	%rd13, [_Z39dgemm_custom_simple_1block_batch_kerneliiPiS_S_dPPKdS_S2_S_dPPdS__param_12];
	cvta.to.global.u64 	%rd14, %rd12;
	cvta.to.global.u64 	%rd15, %rd10;
	cvta.to.global.u64 	%rd16, %rd8;
	cvta.to.global.u64 	%rd17, %rd13;
	cvta.to.global.u64 	%rd18, %rd11;
	cvta.to.global.u64 	%rd19, %rd9;
	cvta.to.global.u64 	%rd20, %rd7;
	cvta.to.global.u64 	%rd21, %rd6;
	cvta.to.global.u64 	%rd22, %rd5;
	mov.u32 	%r112, %tid.x;
	mov.u32 	%r2, %tid.y;
	mov.u32 	%r59, %ctaid.x;
	mul.wide.u32 	%rd23, %r59, 4;
	add.s64 	%rd24, %rd22, %rd23;
	ld.global.u32 	%r60, [%rd24];
	add.s64 	%rd25, %rd21, %rd23;
	ld.global.u32 	%r61, [%rd25];
	add.s64 	%rd26, %rd20, %rd23;
	ld.global.u32 	%r62, [%rd26];
	add.s64 	%rd27, %rd19, %rd23;
	ld.global.u32 	%r6, [%rd27];
	add.s64 	%rd28, %rd18, %rd23;
	ld.global.u32 	%r7, [%rd28];
	add.s64 	%rd29, %rd17, %rd23;
	ld.global.u32 	%r8, [%rd29];
	mul.wide.u32 	%rd30, %r59, 8;
	add.s64 	%rd31, %rd16, %rd30;
	ld.global.u64 	%rd32, [%rd31];
	cvta.to.global.u64 	%rd1, %rd32;
	add.s64 	%rd33, %rd15, %rd30;
	ld.global.u64 	%rd34, [%rd33];
	cvta.to.global.u64 	%rd2, %rd34;
	add.s64 	%rd35, %rd14, %rd30;
	ld.global.u64 	%rd3, [%rd35];
	bar.sync 	0;
	setp.eq.s32 	%p1, %r60, 0;
	setp.eq.s32 	%p2, %r61, 0;
	or.pred  	%p3, %p1, %p2;
	setp.eq.s32 	%p4, %r62, 0;
	or.pred  	%p5, %p3, %p4;
	setp.lt.s32 	%p6, %r60, 1;
	or.pred  	%p7, %p5, %p6;
	@%p7 bra 	$L__BB0_25;
	mul.lo.s32 	%r65, %r2, 136;
	mov.u32 	%r66, _ZZ39dgemm_custom_simple_1block_batch_kerneliiPiS_S_dPPKdS_S2_S_dPPdS_E2As;
	add.s32 	%r67, %r66, %r65;
	shl.b32 	%r68, %r112, 3;
	add.s32 	%r9, %r67, %r68;
	mul.lo.s32 	%r69, %r112, 136;
	add.s32 	%r10, %r66, %r69;
	shl.b32 	%r70, %r2, 3;
	add.s32 	%r11, %r10, %r70;
	mov.u32 	%r71, _ZZ39dgemm_custom_simple_1block_batch_kerneliiPiS_S_dPPKdS_S2_S_dPPdS_E2Bs;
	add.s32 	%r72, %r71, %r65;
	add.s32 	%r12, %r72, %r68;
	add.s32 	%r73, %r71, %r69;
	add.s32 	%r13, %r73, %r70;
	shl.b32 	%r74, %r2, 7;
	sub.s32 	%r14, %r72, %r74;
	cvta.to.global.u64 	%rd4, %rd3;
	mov.b32 	%r99, 0;
	mov.u32 	%r110, %r2;
$L__BB0_2:
	setp.lt.s32 	%p8, %r61, 1;
	setp.eq.s32 	%p9, %r58, 0;
	selp.b32 	%r115, %r2, %r115, %p9;
	mov.u32 	%r75, %tid.x;
	selp.b32 	%r117, %r117, %r75, %p9;
	@%p8 bra 	$L__BB0_24;
	mov.b32 	%r104, 0;
$L__BB0_4:
	setp.lt.s32 	%p10, %r62, 1;
	setp.eq.s32 	%p11, %r57, 0;
	selp.b32 	%r110, %r2, %r110, %p11;
	mov.u32 	%r77, %tid.x;
	selp.b32 	%r112, %r112, %r77, %p11;
	selp.b32 	%r111, %r115, %r2, %p9;
	selp.b32 	%r113, %r77, %r117, %p9;
	bar.sync 	0;
	mov.f64 	%fd65, 0d0000000000000000;
	@%p10 bra 	$L__BB0_21;
	mov.b32 	%r109, 0;
	mov.f64 	%fd65, 0d0000000000000000;
$L__BB0_6:
	@%p11 bra 	$L__BB0_10;
	setp.ge.s32 	%p14, %r112, %r62;
	setp.ge.s32 	%p15, %r110, %r60;
	or.pred  	%p16, %p14, %p15;
	@%p16 bra 	$L__BB0_9;
	mad.lo.s32 	%r79, %r110, %r6, %r112;
	mul.wide.s32 	%rd37, %r79, 8;
	add.s64 	%rd38, %rd1, %rd37;
	ld.global.f64 	%fd8, [%rd38];
	st.shared.f64 	[%r9], %fd8;
	bra.uni 	$L__BB0_13;
$L__BB0_9:
	mov.b64 	%rd36, 0;
	st.shared.u64 	[%r9], %rd36;
	bra.uni 	$L__BB0_13;
$L__BB0_10:
	setp.ge.s32 	%p17, %r112, %r60;
	setp.ge.s32 	%p18, %r110, %r62;
	or.pred  	%p19, %p17, %p18;
	@%p19 bra 	$L__BB0_12;
	mad.lo.s32 	%r80, %r110, %r6, %r112;
	mul.wide.s32 	%rd40, %r80, 8;
	add.s64 	%rd41, %rd1, %rd40;
	ld.global.f64 	%fd9, [%rd41];
	st.shared.f64 	[%r11], %fd9;
	bra.uni 	$L__BB0_13;
$L__BB0_12:
	mov.b64 	%rd39, 0;
	st.shared.u64 	[%r11], %rd39;
$L__BB0_13:
	@%p9 bra 	$L__BB0_17;
	setp.ge.s32 	%p21, %r113, %r61;
	setp.ge.s32 	%p22, %r111, %r62;
	or.pred  	%p23, %p21, %p22;
	@%p23 bra 	$L__BB0_16;
	mad.lo.s32 	%r81, %r111, %r7, %r113;
	mul.wide.s32 	%rd43, %r81, 8;
	add.s64 	%rd44, %rd2, %rd43;
	ld.global.f64 	%fd10, [%rd44];
	st.shared.f64 	[%r12], %fd10;
	bra.uni 	$L__BB0_20;
$L__BB0_16:
	mov.b64 	%rd42, 0;
	st.shared.u64 	[%r12], %rd42;
	bra.uni 	$L__BB0_20;
$L__BB0_17:
	setp.ge.s32 	%p24, %r113, %r62;
	setp.ge.s32 	%p25, %r111, %r61;
	or.pred  	%p26, %p24, %p25;
	@%p26 bra 	$L__BB0_19;
	mad.lo.s32 	%r82, %r111, %r7, %r113;
	mul.wide.s32 	%rd46, %r82, 8;
	add.s64 	%rd47, %rd2, %rd46;
	ld.global.f64 	%fd11, [%rd47];
	st.shared.f64 	[%r13], %fd11;
	bra.uni 	$L__BB0_20;
$L__BB0_19:
	mov.b64 	%rd45, 0;
	st.shared.u64 	[%r13], %rd45;
$L__BB0_20:
	bar.sync 	0;
	ld.shared.f64 	%fd12, [%r10];
	ld.shared.f64 	%fd13, [%r14];
	fma.rn.f64 	%fd14, %fd12, %fd13, %fd65;
	ld.shared.f64 	%fd15, [%r10+8];
	ld.shared.f64 	%fd16, [%r14+136];
	fma.rn.f64 	%fd17, %fd15, %fd16, %fd14;
	ld.shared.f64 	%fd18, [%r10+16];
	ld.shared.f64 	%fd19, [%r14+272];
	fma.rn.f64 	%fd20, %fd18, %fd19, %fd17;
	ld.shared.f64 	%fd21, [%r10+24];
	ld.shared.f64 	%fd22, [%r14+408];
	fma.rn.f64 	%fd23, %fd21, %fd22, %fd20;
	ld.shared.f64 	%fd24, [%r10+32];
	ld.shared.f64 	%fd25, [%r14+544];
	fma.rn.f64 	%fd26, %fd24, %fd25, %fd23;
	ld.shared.f64 	%fd27, [%r10+40];
	ld.shared.f64 	%fd28, [%r14+680];
	fma.rn.f64 	%fd29, %fd27, %fd28, %fd26;
	ld.shared.f64 	%fd30, [%r10+48];
	ld.shared.f64 	%fd31, [%r14+816];
	fma.rn.f64 	%fd32, %fd30, %fd31, %fd29;
	ld.shared.f64 	%fd33, [%r10+56];
	ld.shared.f64 	%fd34, [%r14+952];
	fma.rn.f64 	%fd35, %fd33, %fd34, %fd32;
	ld.shared.f64 	%fd36, [%r10+64];
	ld.shared.f64 	%fd37, [%r14+1088];
	fma.rn.f64 	%fd38, %fd36, %fd37, %fd35;
	ld.shared.f64 	%fd39, [%r10+72];
	ld.shared.f64 	%fd40, [%r14+1224];
	fma.rn.f64 	%fd41, %fd39, %fd40, %fd38;
	ld.shared.f64 	%fd42, [%r10+80];
	ld.shared.f64 	%fd43, [%r14+1360];
	fma.rn.f64 	%fd44, %fd42, %fd43, %fd41;
	ld.shared.f64 	%fd45, [%r10+88];
	ld.shared.f64 	%fd46, [%r14+1496];
	fma.rn.f64 	%fd47, %fd45, %fd46, %fd44;
	ld.shared.f64 	%fd48, [%r10+96];
	ld.shared.f64 	%fd49, [%r14+1632];
	fma.rn.f64 	%fd50, %fd48, %fd49, %fd47;
	ld.shared.f64 	%fd51, [%r10+104];
	ld.shared.f64 	%fd52, [%r14+1768];
	fma.rn.f64 	%fd53, %fd51, %fd52, %fd50;
	ld.shared.f64 	%fd54, [%r10+112];
	ld.shared.f64 	%fd55, [%r14+1904];
	fma.rn.f64 	%fd56, %fd54, %fd55, %fd53;
	ld.shared.f64 	%fd57, [%r10+120];
	ld.shared.f64 	%fd58, [%r14+2040];
	fma.rn.f64 	%fd65, %fd57, %fd58, %fd56;
	add.s32 	%r83, %r112, 16;
	add.s32 	%r84, %r110, 16;
	selp.b32 	%r110, %r84, %r110, %p11;
	selp.b32 	%r112, %r112, %r83, %p11;
	add.s32 	%r85, %r111, 16;
	add.s32 	%r86, %r113, 16;
	selp.b32 	%r111, %r111, %r85, %p9;
	selp.b32 	%r113, %r86, %r113, %p9;
	bar.sync 	0;
	add.s32 	%r109, %r109, 16;
	setp.lt.s32 	%p29, %r109, %r62;
	@%p29 bra 	$L__BB0_6;
$L__BB0_21:
	mov.u32 	%r45, %tid.x;
	add.s32 	%r87, %r99, %r45;
	setp.ge.s32 	%p30, %r87, %r60;
	add.s32 	%r46, %r104, %r2;
	setp.ge.s32 	%p31, %r46, %r61;
	or.pred  	%p32, %p30, %p31;
	@%p32 bra 	$L__BB0_23;
	ld.param.f64 	%fd63, [_Z39dgemm_custom_simple_1block_batch_kerneliiPiS_S_dPPKdS_S2_S_dPPdS__param_10];
	ld.param.f64 	%fd62, [_Z39dgemm_custom_simple_1block_batch_kerneliiPiS_S_dPPKdS_S2_S_dPPdS__param_5];
	mad.lo.s32 	%r90, %r46, %r8, %r87;
	mul.wide.s32 	%rd48, %r90, 8;
	add.s64 	%rd49, %rd4, %rd48;
	ld.global.f64 	%fd59, [%rd49];
	mul.f64 	%fd60, %fd63, %fd59;
	fma.rn.f64 	%fd61, %fd62, %fd65, %fd60;
	st.global.f64 	[%rd49], %fd61;
$L__BB0_23:
	add.s32 	%r91, %r113, 16;
	add.s32 	%r92, %r111, 16;
	selp.b32 	%r115, %r92, %r111, %p9;
	selp.b32 	%r117, %r113, %r91, %p9;
	add.s32 	%r104, %r104, 16;
	setp.lt.s32 	%p34, %r104, %r61;
	@%p34 bra 	$L__BB0_4;
$L__BB0_24:
	setp.eq.s32 	%p35, %r57, 0;
	add.s32 	%r93, %r110, 16;
	add.s32 	%r94, %r112, 16;
	selp.b32 	%r110, %r110, %r93, %p35;
	selp.b32 	%r112, %r94, %r112, %p35;
	add.s32 	%r99, %r99, 16;
	setp.lt.s32 	%p36, %r99, %r60;
	@%p36 bra 	$L__BB0_2;
$L__BB0_25:
	ret;

}


// ===== COMPILED SASS (sm_100) =====

	.target	sm_100

	.elftype	@"ET_EXEC"


//--------------------- .note.nv.tkinfo           --------------------------
	.section	.note.nv.tkinfo,"",@"SHT_NOTE"
	.sectionflags	@"SHF_NOTE_NV_TKINFO"
	.tkinfo
        /*0018*/ 	.word	0x00000002
        /*0030*/ 	.string	""
        /*0030*/ 	.string	"ptxas"
        /*0030*/ 	.string	"Cuda compilation tools, release 13.0, V13.0.88"
        /*0030*/ 	.string	"Build cuda_13.0.r13.0/compiler.36424714_0"
        /*0030*/ 	.string	"-arch sm_100 -m 64 "



//--------------------- .note.nv.cuinfo           --------------------------
	.section	.note.nv.cuinfo,"",@"SHT_NOTE"
	.sectionflags	@"SHF_NOTE_NV_CUINFO"
        /*0018*/ 	.short	0x0002
        /*001a*/ 	.short	0x0064
        /*001c*/ 	.short	0x0082
	.zero		2


//--------------------- .nv.info                  --------------------------
	.section	.nv.info,"",@"SHT_CUDA_INFO"
	.align	4


	//----- nvinfo : EIATTR_REGCOUNT
	.align		4
        /*0000*/ 	.byte	0x04, 0x2f
        /*0002*/ 	.short	(.L_1 - .L_0)
	.align		4
.L_0:
        /*0004*/ 	.word	index@(_Z39dgemm_custom_simple_1block_batch_kerneliiPiS_S_dPPKdS_S2_S_dPPdS_)
        /*0008*/ 	.word	0x00000024


	//----- nvinfo : EIATTR_FRAME_SIZE
	.align		4
.L_1:
        /*000c*/ 	.byte	0x04, 0x11
        /*000e*/ 	.short	(.L_3 - .L_2)
	.align		4
.L_2:
        /*0010*/ 	.word	index@(_Z39dgemm_custom_simple_1block_batch_kerneliiPiS_S_dPPKdS_S2_S_dPPdS_)
        /*0014*/ 	.word	0x00000000


	//----- nvinfo : EIATTR_MIN_STACK_SIZE
	.align		4
.L_3:
        /*0018*/ 	.byte	0x04, 0x12
        /*001a*/ 	.short	(.L_5 - .L_4)
	.align		4
.L_4:
        /*001c*/ 	.word	index@(_Z39dgemm_custom_simple_1block_batch_kerneliiPiS_S_dPPKdS_S2_S_dPPdS_)
        /*0020*/ 	.word	0x00000000
.L_5:


//--------------------- .nv.compat                --------------------------
	.section	.nv.compat,"",@"SHT_CUDA_COMPAT_INFO"
	.align	4
        /*0000*/ 	.byte	0x02, 0x09, 0x00, 0x00, 0x02, 0x02, 0x01, 0x00, 0x02, 0x05, 0x05, 0x00, 0x03, 0x07, 0x01, 0x01
        /*0010*/ 	.byte	0x02, 0x03, 0x00, 0x00, 0x02, 0x06, 0x01, 0x00, 0x04, 0x0b, 0x08, 0x00, 0x01, 0x00, 0x00, 0x00
        /*0020*/ 	.byte	0x00, 0x00, 0x00, 0x00


//--------------------- .nv.info._Z39dgemm_custom_simple_1block_batch_kerneliiPiS_S_dPPKdS_S2_S_dPPdS_ --------------------------
	.section	.nv.info._Z39dgemm_custom_simple_1block_batch_kerneliiPiS_S_dPPKdS_S2_S_dPPdS_,"",@"SHT_CUDA_INFO"
	.sectionflags	@""
	.align	4


	//----- nvinfo : EIATTR_CUDA_API_VERSION
	.align		4
        /*0000*/ 	.byte	0x04, 0x37
        /*0002*/ 	.short	(.L_7 - .L_6)
.L_6:
        /*0004*/ 	.word	0x00000082


	//----- nvinfo : EIATTR_KPARAM_INFO
	.align		4
.L_7:
        /*0008*/ 	.byte	0x04, 0x17
        /*000a*/ 	.short	(.L_9 - .L_8)
.L_8:
        /*000c*/ 	.word	0x00000000
        /*0010*/ 	.short	0x000c
        /*0012*/ 	.short	0x0058
        /*0014*/ 	.byte	0x00, 0xf5, 0x21, 0x00


	//----- nvinfo : EIATTR_KPARAM_INFO
	.align		4
.L_9:
        /*0018*/ 	.byte	0x04, 0x17
        /*001a*/ 	.short	(.L_11 - .L_10)
.L_10:
        /*001c*/ 	.word	0x00000000
        /*0020*/ 	.short	0x000b
        /*0022*/ 	.short	0x0050
        /*0024*/ 	.byte	0x00, 0xf5, 0x21, 0x00


	//----- nvinfo : EIATTR_KPARAM_INFO
	.align		4
.L_11:
        /*0028*/ 	.byte	0x04, 0x17
        /*002a*/ 	.short	(.L_13 - .L_12)
.L_12:
        /*002c*/ 	.word	0x00000000
        /*0030*/ 	.short	0x000a
        /*0032*/ 	.short	0x0048
        /*0034*/ 	.byte	0x00, 0xf0, 0x21, 0x00


	//----- nvinfo : EIATTR_KPARAM_INFO
	.align		4
.L_13:
        /*0038*/ 	.byte	0x04, 0x17
        /*003a*/ 	.short	(.L_15 - .L_14)
.L_14:
        /*003c*/ 	.word	0x00000000
        /*0040*/ 	.short	0x0009
        /*0042*/ 	.short	0x0040
        /*0044*/ 	.byte	0x00, 0xf5, 0x21, 0x00


	//----- nvinfo : EIATTR_KPARAM_INFO
	.align		4
.L_15:
        /*0048*/ 	.byte	0x04, 0x17
        /*004a*/ 	.short	(.L_17 - .L_16)
.L_16:
        /*004c*/ 	.word	0x00000000
        /*0050*/ 	.short	0x0008
        /*0052*/ 	.short	0x0038
        /*0054*/ 	.byte	0x00, 0xf5, 0x21, 0x00


	//----- nvinfo : EIATTR_KPARAM_INFO
	.align		4
.L_17:
        /*0058*/ 	.byte	0x04, 0x17
        /*005a*/ 	.short	(.L_19 - .L_18)
.L_18:
        /*005c*/ 	.word	0x00000000
        /*0060*/ 	.short	0x0007
        /*0062*/ 	.short	0x0030
        /*0064*/ 	.byte	0x00, 0xf5, 0x21, 0x00


	//----- nvinfo : EIATTR_KPARAM_INFO
	.align		4
.L_19:
        /*0068*/ 	.byte	0x04, 0x17
        /*006a*/ 	.short	(.L_21 - .L_20)
.L_20:
        /*006c*/ 	.word	0x00000000
        /*0070*/ 	.short	0x0006
        /*0072*/ 	.short	0x0028
        /*0074*/ 	.byte	0x00, 0xf5, 0x21, 0x00


	//----- nvinfo : EIATTR_KPARAM_INFO
	.align		4
.L_21:
        /*0078*/ 	.byte	0x04, 0x17
        /*007a*/ 	.short	(.L_23 - .L_22)
.L_22:
        /*007c*/ 	.word	0x00000000
        /*0080*/ 	.short	0x0005
        /*0082*/ 	.short	0x0020
        /*0084*/ 	.byte	0x00, 0xf0, 0x21, 0x00


	//----- nvinfo : EIATTR_KPARAM_INFO
	.align		4
.L_23:
        /*0088*/ 	.byte	0x04, 0x17
        /*008a*/ 	.short	(.L_25 - .L_24)
.L_24:
        /*008c*/ 	.word	0x00000000
        /*0090*/ 	.short	0x0004
        /*0092*/ 	.short	0x0018
        /*0094*/ 	.byte	0x00, 0xf5, 0x21, 0x00


	//----- nvinfo : EIATTR_KPARAM_INFO
	.align		4
.L_25:
        /*0098*/ 	.byte	0x04, 0x17
        /*009a*/ 	.short	(.L_27 - .L_26)
.L_26:
        /*009c*/ 	.word	0x00000000
        /*00a0*/ 	.short	0x0003
        /*00a2*/ 	.short	0x0010
        /*00a4*/ 	.byte	0x00, 0xf5, 0x21, 0x00


	//----- nvinfo : EIATTR_KPARAM_INFO
	.align		4
.L_27:
        /*00a8*/ 	.byte	0x04, 0x17
        /*00aa*/ 	.short	(.L_29 - .L_28)
.L_28:
        /*00ac*/ 	.word	0x00000000
        /*00b0*/ 	.short	0x0002
        /*00b2*/ 	.short	0x0008
        /*00b4*/ 	.byte	0x00, 0xf5, 0x21, 0x00


	//----- nvinfo : EIATTR_KPARAM_INFO
	.align		4
.L_29:
        /*00b8*/ 	.byte	0x04, 0x17
        /*00ba*/ 	.short	(.L_31 - .L_30)
.L_30:
        /*00bc*/ 	.word	0x00000000
        /*00c0*/ 	.short	0x0001
        /*00c2*/ 	.short	0x0004
        /*00c4*/ 	.byte	0x00, 0xf0, 0x11, 0x00


	//----- nvinfo : EIATTR_KPARAM_INFO
	.align		4
.L_31:
        /*00c8*/ 	.byte	0x04, 0x17
        /*00ca*/ 	.short	(.L_33 - .L_32)
.L_32:
        /*00cc*/ 	.word	0x00000000
        /*00d0*/ 	.short	0x0000
        /*00d2*/ 	.short	0x0000
        /*00d4*/ 	.byte	0x00, 0xf0, 0x11, 0x00


	//----- nvinfo : EIATTR_SPARSE_MMA_MASK
	.align		4
.L_33:
        /*00d8*/ 	.byte	0x03, 0x50
        /*00da*/ 	.short	0x0000


	//----- nvinfo : EIATTR_MAXREG_COUNT
	.align		4
        /*00dc*/ 	.byte	0x03, 0x1b
        /*00de*/ 	.short	0x00ff


	//----- nvinfo : EIATTR_NUM_BARRIERS
	.align		4
        /*00e0*/ 	.byte	0x02, 0x4c
        /*00e2*/ 	.byte	0x01
	.zero		1


	//----- nvinfo : EIATTR_MERCURY_ISA_VERSION
	.align		4
        /*00e4*/ 	.byte	0x03, 0x5f
        /*00e6*/ 	.short	0x0101


	//----- nvinfo : EIATTR_VRC_CTA_INIT_COUNT
	.align		4
        /*00e8*/ 	.byte	0x02, 0x4a
	.zero		1
	.zero		1


	//----- nvinfo : EIATTR_EXIT_INSTR_OFFSETS
	.align		4
        /*00ec*/ 	.byte	0x04, 0x1c
        /*00ee*/ 	.short	(.L_35 - .L_34)


	//   ....[0]....
.L_34:
        /*00f0*/ 	.word	0x00000230


	//   ....[1]....
        /*00f4*/ 	.word	0x00000cc0


	//----- nvinfo : EIATTR_CRS_STACK_SIZE
	.align		4
.L_35:
        /*00f8*/ 	.byte	0x04, 0x1e
        /*00fa*/ 	.short	(.L_37 - .L_36)
.L_36:
        /*00fc*/ 	.word	0x00000000


	//----- nvinfo : EIATTR_CBANK_PARAM_SIZE
	.align		4
.L_37:
        /*0100*/ 	.byte	0x03, 0x19
        /*0102*/ 	.short	0x0060


	//----- nvinfo : EIATTR_PARAM_CBANK
	.align		4
        /*0104*/ 	.byte	0x04, 0x0a
        /*0106*/ 	.short	(.L_39 - .L_38)
	.align		4
.L_38:
        /*0108*/ 	.word	index@(.nv.constant0._Z39dgemm_custom_simple_1block_batch_kerneliiPiS_S_dPPKdS_S2_S_dPPdS_)
        /*010c*/ 	.short	0x0380
        /*010e*/ 	.short	0x0060


	//----- nvinfo : EIATTR_SW_WAR
	.align		4
.L_39:
        /*0110*/ 	.byte	0x04, 0x36
        /*0112*/ 	.short	(.L_41 - .L_40)
.L_40:
        /*0114*/ 	.word	0x00000008
.L_41:


//--------------------- .nv.callgraph             --------------------------
	.section	.nv.callgraph,"",@"SHT_CUDA_CALLGRAPH"
	.align	4
	.sectionentsize	8
	.align		4
        /*0000*/ 	.word	0x00000000
	.align		4
        /*0004*/ 	.word	0xffffffff
	.align		4
        /*0008*/ 	.word	0x00000000
	.align		4
        /*000c*/ 	.word	0xfffffffe
	.align		4
        /*0010*/ 	.word	0x00000000
	.align		4
        /*0014*/ 	.word	0xfffffffd
	.align		4
        /*0018*/ 	.word	0x00000000
	.align		4
        /*001c*/ 	.word	0xfffffffc


//--------------------- .text._Z39dgemm_custom_simple_1block_batch_kerneliiPiS_S_dPPKdS_S2_S_dPPdS_ --------------------------
	.section	.text._Z39dgemm_custom_simple_1block_batch_kerneliiPiS_S_dPPKdS_S2_S_dPPdS_,"ax",@progbits
	.align	128
        .global         _Z39dgemm_custom_simple_1block_batch_kerneliiPiS_S_dPPKdS_S2_S_dPPdS_
        .type           _Z39dgemm_custom_simple_1block_batch_kerneliiPiS_S_dPPKdS_S2_S_dPPdS_,@function
        .size           _Z39dgemm_custom_simple_1block_batch_kerneliiPiS_S_dPPKdS_S2_S_dPPdS_,(.L_x_16 - _Z39dgemm_custom_simple_1block_batch_kerneliiPiS_S_dPPKdS_S2_S_dPPdS_)
        .other          _Z39dgemm_custom_simple_1block_batch_kerneliiPiS_S_dPPKdS_S2_S_dPPdS_,@"STO_CUDA_ENTRY STV_DEFAULT"
_Z39dgemm_custom_simple_1block_batch_kerneliiPiS_S_dPPKdS_S2_S_dPPdS_:
.text._Z39dgemm_custom_simple_1block_batch_kerneliiPiS_S_dPPKdS_S2_S_dPPdS_:
[----:B------:R-:W-:Y:S01]  /*0000*/  LDC R1, c[0x0][0x37c] ;  /* 0x0000df00ff017b82 */ /* 0x000fe20000000800 */
[----:B------:R-:W0:Y:S07]  /*0010*/  S2R R5, SR_CTAID.X ;  /* 0x0000000000057919 */ /* 0x000e2e0000002500 */
[----:B------:R-:W0:Y:S01]  /*0020*/  LDC.64 R8, c[0x0][0x390] ;  /* 0x0000e400ff087b82 */ /* 0x000e220000000a00 */
[----:B------:R-:W1:Y:S07]  /*0030*/  LDCU.64 UR8, c[0x0][0x358] ;  /* 0x00006b00ff0877ac */ /* 0x000e6e0008000a00 */
[----:B------:R-:W2:Y:S08]  /*0040*/  LDC.64 R6, c[0x0][0x388] ;  /* 0x0000e200ff067b82 */ /* 0x000eb00000000a00 */
[----:B------:R-:W3:Y:S08]  /*0050*/  LDC.64 R10, c[0x0][0x398] ;  /* 0x0000e600ff0a7b82 */ /* 0x000ef00000000a00 */
[----:B------:R-:W4:Y:S01]  /*0060*/  LDC.64 R12, c[0x0][0x3c0] ;  /* 0x0000f000ff0c7b82 */ /* 0x000f220000000a00 */
[----:B0-----:R-:W-:-:S07]  /*0070*/  IMAD.WIDE.U32 R8, R5, 0x4, R8 ;  /* 0x0000000405087825 */ /* 0x001fce00078e0008 */
[----:B------:R-:W0:Y:S01]  /*0080*/  LDC.64 R14, c[0x0][0x3d8] ;  /* 0x0000f600ff0e7b82 */ /* 0x000e220000000a00 */
[C---:B--2---:R-:W-:Y:S01]  /*0090*/  IMAD.WIDE.U32 R6, R5.reuse, 0x4, R6 ;  /* 0x0000000405067825 */ /* 0x044fe200078e0006 */
[----:B-1----:R4:W2:Y:S03]  /*00a0*/  LDG.E R0, desc[UR8][R8.64] ;  /* 0x0000000808007981 */ /* 0x0028a6000c1e1900 */
[C---:B---3--:R-:W-:Y:S01]  /*00b0*/  IMAD.WIDE.U32 R10, R5.reuse, 0x4, R10 ;  /* 0x00000004050a7825 */ /* 0x048fe200078e000a */
[----:B------:R0:W3:Y:S02]  /*00c0*/  LDG.E R2, desc[UR8][R6.64] ;  /* 0x0000000806027981 */ /* 0x0000e4000c1e1900 */
[----:B------:R-:W1:Y:S02]  /*00d0*/  LDC.64 R16, c[0x0][0x3a8] ;  /* 0x0000ea00ff107b82 */ /* 0x000e640000000a00 */
[----:B------:R-:W3:Y:S06]  /*00e0*/  LDG.E R3, desc[UR8][R10.64] ;  /* 0x000000080a037981 */ /* 0x000eec000c1e1900 */
[----:B------:R-:W1:Y:S08]  /*00f0*/  LDC.64 R20, c[0x0][0x3b8] ;  /* 0x0000ee00ff147b82 */ /* 0x000e700000000a00 */
[----:B------:R-:W1:Y:S08]  /*0100*/  LDC.64 R22, c[0x0][0x3d0] ;  /* 0x0000f400ff167b82 */ /* 0x000e700000000a00 */
[----:B------:R-:W1:Y:S01]  /*0110*/  LDC.64 R18, c[0x0][0x3b0] ;  /* 0x0000ec00ff127b82 */ /* 0x000e620000000a00 */
[----:B----4-:R-:W-:-:S04]  /*0120*/  IMAD.WIDE.U32 R8, R5, 0x4, R12 ;  /* 0x0000000405087825 */ /* 0x010fc800078e000c */
[----:B0-----:R-:W-:-:S04]  /*0130*/  IMAD.WIDE.U32 R6, R5, 0x4, R14 ;  /* 0x0000000405067825 */ /* 0x001fc800078e000e */
[C---:B-1----:R-:W-:Y:S02]  /*0140*/  IMAD.WIDE.U32 R16, R5.reuse, 0x8, R16 ;  /* 0x0000000805107825 */ /* 0x042fe400078e0010 */
[----:B------:R0:W5:Y:S02]  /*0150*/  LDG.E R6, desc[UR8][R6.64] ;  /* 0x0000000806067981 */ /* 0x000164000c1e1900 */
[C---:B------:R-:W-:Y:S02]  /*0160*/  IMAD.WIDE.U32 R14, R5.reuse, 0x8, R20 ;  /* 0x00000008050e7825 */ /* 0x040fe400078e0014 */
[----:B------:R-:W5:Y:S02]  /*0170*/  LDG.E.64 R16, desc[UR8][R16.64] ;  /* 0x0000000810107981 */ /* 0x000f64000c1e1b00 */
[C---:B------:R-:W-:Y:S02]  /*0180*/  IMAD.WIDE.U32 R12, R5.reuse, 0x8, R22 ;  /* 0x00000008050c7825 */ /* 0x040fe400078e0016 */
[----:B------:R-:W5:Y:S04]  /*0190*/  LDG.E.64 R14, desc[UR8][R14.64] ;  /* 0x000000080e0e7981 */ /* 0x000f68000c1e1b00 */
[----:B------:R-:W5:Y:S01]  /*01a0*/  LDG.E.64 R12, desc[UR8][R12.64] ;  /* 0x000000080c0c7981 */ /* 0x000f62000c1e1b00 */
[----:B------:R-:W-:-:S03]  /*01b0*/  IMAD.WIDE.U32 R18, R5, 0x4, R18 ;  /* 0x0000000405127825 */ /* 0x000fc600078e0012 */
[----:B------:R0:W5:Y:S04]  /*01c0*/  LDG.E R5, desc[UR8][R8.64] ;  /* 0x0000000808057981 */ /* 0x000168000c1e1900 */
[----:B------:R0:W5:Y:S01]  /*01d0*/  LDG.E R4, desc[UR8][R18.64] ;  /* 0x0000000812047981 */ /* 0x000162000c1e1900 */
[----:B------:R-:W-:Y:S01]  /*01e0*/  BAR.SYNC.DEFER_BLOCKING 0x0 ;  /* 0x0000000000007b1d */ /* 0x000fe20000010000 */
[----:B--2---:R-:W-:-:S04]  /*01f0*/  ISETP.NE.AND P0, PT, R0, RZ, PT ;  /* 0x000000ff0000720c */ /* 0x004fc80003f05270 */
[----:B---3--:R-:W-:-:S04]  /*0200*/  ISETP.EQ.OR P0, PT, R2, RZ, !P0 ;  /* 0x000000ff0200720c */ /* 0x008fc80004702670 */
[----:B------:R-:W-:-:S04]  /*0210*/  ISETP.EQ.OR P0, PT, R3, RZ, P0 ;  /* 0x000000ff0300720c */ /* 0x000fc80000702670 */
[----:B------:R-:W-:-:S13]  /*0220*/  ISETP.LT.OR P0, PT, R2, 0x1, P0 ;  /* 0x000000010200780c */ /* 0x000fda0000701670 */
[----:B0-----:R-:W-:Y:S05]  /*0230*/  @P0 EXIT ;  /* 0x000000000000094d */ /* 0x001fea0003800000 */
[----:B------:R-:W0:Y:S01]  /*0240*/  S2R R20, SR_CgaCtaId ;  /* 0x0000000000147919 */ /* 0x000e220000008800 */
[----:B------:R-:W-:Y:S01]  /*0250*/  MOV R8, 0x400 ;  /* 0x0000040000087802 */ /* 0x000fe20000000f00 */
[----:B------:R-:W-:Y:S01]  /*0260*/  UMOV UR4, URZ ;  /* 0x000000ff00047c82 */ /* 0x000fe20008000000 */
[----:B------:R-:W1:Y:S03]  /*0270*/  S2R R7, SR_TID.Y ;  /* 0x0000000000077919 */ /* 0x000e660000002200 */
[----:B------:R-:W-:Y:S01]  /*0280*/  VIADD R9, R8, 0x880 ;  /* 0x0000088008097836 */ /* 0x000fe20000000000 */
[----:B------:R-:W2:Y:S01]  /*0290*/  S2R R27, SR_TID.X ;  /* 0x00000000001b7919 */ /* 0x000ea20000002100 */
[----:B0-----:R-:W-:-:S03]  /*02a0*/  LEA R8, R20, R8, 0x18 ;  /* 0x0000000814087211 */ /* 0x001fc600078ec0ff */
[----:B------:R-:W-:Y:S01]  /*02b0*/  LEA R20, R20, R9, 0x18 ;  /* 0x0000000914147211 */ /* 0x000fe200078ec0ff */
[----:B-1----:R-:W-:Y:S02]  /*02c0*/  IMAD.MOV.U32 R32, RZ, RZ, R7 ;  /* 0x000000ffff207224 */ /* 0x002fe400078e0007 */
[--C-:B------:R-:W-:Y:S02]  /*02d0*/  IMAD R18, R7, 0x88, R8.reuse ;  /* 0x0000008807127824 */ /* 0x100fe400078e0208 */
[C---:B--2---:R-:W-:Y:S02]  /*02e0*/  IMAD R10, R27.reuse, 0x88, R8 ;  /* 0x000000881b0a7824 */ /* 0x044fe400078e0208 */
[C-C-:B------:R-:W-:Y:S01]  /*02f0*/  IMAD R8, R27.reuse, 0x88, R20.reuse ;  /* 0x000000881b087824 */ /* 0x140fe200078e0214 */
[----:B------:R-:W-:Y:S01]  /*0300*/  LEA R11, R27, R18, 0x3 ;  /* 0x000000121b0b7211 */ /* 0x000fe200078e18ff */
[C---:B------:R-:W-:Y:S02]  /*0310*/  IMAD R20, R7.reuse, 0x88, R20 ;  /* 0x0000008807147824 */ /* 0x040fe400078e0214 */
[----:B------:R-:W-:-:S02]  /*0320*/  IMAD R28, R7, 0x8, R10 ;  /* 0x00000008071c7824 */ /* 0x000fc400078e020a */
[----:B------:R-:W-:Y:S01]  /*0330*/  IMAD R29, R7, 0x8, R8 ;  /* 0x00000008071d7824 */ /* 0x000fe200078e0208 */
[----:B------:R-:W-:Y:S01]  /*0340*/  LEA R30, R27, R20, 0x3 ;  /* 0x000000141b1e7211 */ /* 0x000fe200078e18ff */
[----:B------:R-:W-:-:S07]  /*0350*/  IMAD R31, R7, -0x80, R20 ;  /* 0xffffff80071f7824 */ /* 0x000fce00078e0214 */
.L_x_14:
[----:B0-----:R-:W0:Y:S01]  /*0360*/  LDCU UR5, c[0x0][0x384] ;  /* 0x00007080ff0577ac */ /* 0x001e220008000800 */
[----:B------:R-:W-:Y:S02]  /*0370*/  ISETP.GE.AND P0, PT, R0, 0x1, PT ;  /* 0x000000010000780c */ /* 0x000fe40003f06270 */
[----:B0-----:R-:W-:-:S04]  /*0380*/  ISETP.NE.AND P1, PT, RZ, UR5, PT ;  /* 0x00000005ff007c0c */ /* 0x001fc8000bf25270 */
[----:B------:R-:W-:-:S09]  /*0390*/  SEL R26, R7, R26, !P1 ;  /* 0x0000001a071a7207 */ /* 0x000fd20004800000 */
[----:B------:R-:W0:Y:S01]  /*03a0*/  @P1 S2R R33, SR_TID.X ;  /* 0x0000000000211919 */ /* 0x000e220000002100 */
[----:B-1-34-:R-:W-:Y:S05]  /*03b0*/  @!P0 BRA `(.L_x_0) ;  /* 0x0000000800248947 */ /* 0x01afea0003800000 */
[----:B------:R-:W-:-:S05]  /*03c0*/  UMOV UR5, URZ ;  /* 0x000000ff00057c82 */ /* 0x000fca0008000000 */
.L_x_13:
[----:B------:R-:W0:Y:S01]  /*03d0*/  S2R R8, SR_TID.X ;  /* 0x0000000000087919 */ /* 0x000e220000002100 */
[----:B-1----:R-:W1:Y:S01]  /*03e0*/  LDCU UR6, c[0x0][0x380] ;  /* 0x00007000ff0677ac */ /* 0x002e620008000800 */
[----:B------:R-:W-:Y:S01]  /*03f0*/  BAR.SYNC.DEFER_BLOCKING 0x0 ;  /* 0x0000000000007b1d */ /* 0x000fe20000010000 */
[----:B------:R-:W-:Y:S02]  /*0400*/  ISETP.GE.AND P0, PT, R3, 0x1, PT ;  /* 0x000000010300780c */ /* 0x000fe40003f06270 */
[----:B------:R-:W-:Y:S02]  /*0410*/  CS2R R22, SRZ ;  /* 0x0000000000167805 */ /* 0x000fe4000001ff00 */
[----:B------:R-:W-:Y:S02]  /*0420*/  SEL R26, R26, R7, !P1 ;  /* 0x000000071a1a7207 */ /* 0x000fe40004800000 */
[----:B-1----:R-:W-:-:S04]  /*0430*/  ISETP.NE.AND P2, PT, RZ, UR6, PT ;  /* 0x00000006ff007c0c */ /* 0x002fc8000bf45270 */
[----:B------:R-:W-:Y:S02]  /*0440*/  SEL R32, R7, R32, !P2 ;  /* 0x0000002007207207 */ /* 0x000fe40005000000 */
[----:B0-----:R-:W-:Y:S02]  /*0450*/  SEL R33, R8, R33, !P1 ;  /* 0x0000002108217207 */ /* 0x001fe40004800000 */
[----:B------:R-:W-:Y:S01]  /*0460*/  SEL R27, R27, R8, !P2 ;  /* 0x000000081b1b7207 */ /* 0x000fe20005000000 */
[----:B---34-:R-:W-:Y:S06]  /*0470*/  @!P0 BRA `(.L_x_1) ;  /* 0x0000000400ac8947 */ /* 0x018fec0003800000 */
[----:B------:R-:W-:Y:S01]  /*0480*/  CS2R R22, SRZ ;  /* 0x0000000000167805 */ /* 0x000fe2000001ff00 */
[----:B------:R-:W-:-:S06]  /*0490*/  UMOV UR6, URZ ;  /* 0x000000ff00067c82 */ /* 0x000fcc0008000000 */
.L_x_12:
[----:B------:R-:W-:Y:S01]  /*04a0*/  BSSY.RECONVERGENT B0, `(.L_x_2) ;  /* 0x0000017000007945 */ /* 0x000fe20003800200 */
[----:B------:R-:W-:Y:S02]  /*04b0*/  IMAD.MOV.U32 R9, RZ, RZ, R27 ;  /* 0x000000ffff097224 */ /* 0x000fe400078e001b */
[----:B------:R-:W-:Y:S01]  /*04c0*/  IMAD.MOV.U32 R8, RZ, RZ, R26 ;  /* 0x000000ffff087224 */ /* 0x000fe200078e001a */
[----:B-1-34-:R-:W-:Y:S06]  /*04d0*/  @!P2 BRA `(.L_x_3) ;  /* 0x000000000028a947 */ /* 0x01afec0003800000 */
[----:B------:R-:W-:-:S04]  /*04e0*/  ISETP.GE.AND P0, PT, R32, R2, PT ;  /* 0x000000022000720c */ /* 0x000fc80003f06270 */
[----:B------:R-:W-:-:S13]  /*04f0*/  ISETP.GE.OR P0, PT, R9, R3, P0 ;  /* 0x000000030900720c */ /* 0x000fda0000706670 */
[----:B------:R-:W-:Y:S05]  /*0500*/  @P0 BRA `(.L_x_4) ;  /* 0x0000000000140947 */ /* 0x000fea0003800000 */
[----:B-----5:R-:W-:-:S04]  /*0510*/  IMAD R19, R4, R32, R9 ;  /* 0x0000002004137224 */ /* 0x020fc800078e0209 */
[----:B------:R-:W-:-:S06]  /*0520*/  IMAD.WIDE R18, R19, 0x8, R16 ;  /* 0x0000000813127825 */ /* 0x000fcc00078e0210 */
[----:B------:R-:W2:Y:S04]  /*0530*/  LDG.E.64 R18, desc[UR8][R18.64] ;  /* 0x0000000812127981 */ /* 0x000ea8000c1e1b00 */
[----:B--2---:R2:W-:Y:S01]  /*0540*/  STS.64 [R11], R18 ;  /* 0x000000120b007388 */ /* 0x0045e20000000a00 */
[----:B------:R-:W-:Y:S05]  /*0550*/  BRA `(.L_x_5) ;  /* 0x00000000002c7947 */ /* 0x000fea0003800000 */
.L_x_4:
[----:B------:R3:W-:Y:S01]  /*0560*/  STS.64 [R11], RZ ;  /* 0x000000ff0b007388 */ /* 0x0007e20000000a00 */
[----:B------:R-:W-:Y:S05]  /*0570*/  BRA `(.L_x_5) ;  /* 0x0000000000247947 */ /* 0x000fea0003800000 */
.L_x_3:
        /* <DEDUP_REMOVED lines=8> */
.L_x_6:
[----:B------:R1:W-:Y:S02]  /*0600*/  STS.64 [R28], RZ ;  /* 0x000000ff1c007388 */ /* 0x0003e40000000a00 */
.L_x_5:
[----:B------:R-:W-:Y:S05]  /*0610*/  BSYNC.RECONVERGENT B0 ;  /* 0x0000000000007941 */ /* 0x000fea0003800200 */
.L_x_2:
[----:B------:R-:W-:Y:S04]  /*0620*/  BSSY.RECONVERGENT B0, `(.L_x_7) ;  /* 0x0000015000007945 */ /* 0x000fe80003800200 */
[----:B------:R-:W-:Y:S05]  /*0630*/  @!P1 BRA `(.L_x_8) ;  /* 0x0000000000289947 */ /* 0x000fea0003800000 */
[----:B------:R-:W-:-:S04]  /*0640*/  ISETP.GE.AND P0, PT, R8, R3, PT ;  /* 0x000000030800720c */ /* 0x000fc80003f06270 */
[----:B------:R-:W-:-:S13]  /*0650*/  ISETP.GE.OR P0, PT, R33, R0, P0 ;  /* 0x000000002100720c */ /* 0x000fda0000706670 */
[----:B------:R-:W-:Y:S05]  /*0660*/  @P0 BRA `(.L_x_9) ;  /* 0x0000000000140947 */ /* 0x000fea0003800000 */
[----:B0-2--5:R-:W-:-:S04]  /*0670*/  IMAD R19, R5, R8, R33 ;  /* 0x0000000805137224 */ /* 0x025fc800078e0221 */
[----:B------:R-:W-:-:S06]  /*0680*/  IMAD.WIDE R18, R19, 0x8, R14 ;  /* 0x0000000813127825 */ /* 0x000fcc00078e020e */
[----:B------:R-:W2:Y:S04]  /*0690*/  LDG.E.64 R18, desc[UR8][R18.64] ;  /* 0x0000000812127981 */ /* 0x000ea8000c1e1b00 */
[----:B--2---:R0:W-:Y:S01]  /*06a0*/  STS.64 [R30], R18 ;  /* 0x000000121e007388 */ /* 0x0041e20000000a00 */
[----:B------:R-:W-:Y:S05]  /*06b0*/  BRA `(.L_x_10) ;  /* 0x00000000002c7947 */ /* 0x000fea0003800000 */
.L_x_9:
[----:B------:R4:W-:Y:S01]  /*06c0*/  STS.64 [R30], RZ ;  /* 0x000000ff1e007388 */ /* 0x0009e20000000a00 */
[----:B------:R-:W-:Y:S05]  /*06d0*/  BRA `(.L_x_10) ;  /* 0x0000000000247947 */ /* 0x000fea0003800000 */
.L_x_8:
        /* <DEDUP_REMOVED lines=8> */
.L_x_11:
[----:B------:R4:W-:Y:S02]  /*0760*/  STS.64 [R29], RZ ;  /* 0x000000ff1d007388 */ /* 0x0009e40000000a00 */
.L_x_10:
[----:B------:R-:W-:Y:S05]  /*0770*/  BSYNC.RECONVERGENT B0 ;  /* 0x0000000000007941 */ /* 0x000fea0003800200 */
.L_x_7:
[----:B------:R-:W-:Y:S01]  /*0780*/  BAR.SYNC.DEFER_BLOCKING 0x0 ;  /* 0x0000000000007b1d */ /* 0x000fe20000010000 */
[----:B------:R-:W-:Y:S01]  /*0790*/  UIADD3 UR6, UPT, UPT, UR6, 0x10, URZ ;  /* 0x0000001006067890 */ /* 0x000fe2000fffe0ff */
[----:B------:R-:W-:Y:S01]  /*07a0*/  @P2 VIADD R9, R9, 0x10 ;  /* 0x0000001009092836 */ /* 0x000fe20000000000 */
[----:B------:R-:W-:Y:S01]  /*07b0*/  @!P2 IADD3 R32, PT, PT, R32, 0x10, RZ ;  /* 0x000000102020a810 */ /* 0x000fe20007ffe0ff */
[----:B------:R-:W-:Y:S01]  /*07c0*/  @P1 VIADD R8, R8, 0x10 ;  /* 0x0000001008081836 */ /* 0x000fe20000000000 */
[----:B------:R-:W-:Y:S02]  /*07d0*/  @!P1 IADD3 R33, PT, PT, R33, 0x10, RZ ;  /* 0x0000001021219810 */ /* 0x000fe40007ffe0ff */
[----:B------:R-:W-:Y:S01]  /*07e0*/  ISETP.LE.AND P0, PT, R3, UR6, PT ;  /* 0x0000000603007c0c */ /* 0x000fe2000bf03270 */
[----:B0-2---:R-:W-:Y:S04]  /*07f0*/  LDS.64 R18, [R10] ;  /* 0x000000000a127984 */ /* 0x005fe80000000a00 */
[----:B------:R-:W0:Y:S04]  /*0800*/  LDS.64 R26, [R31] ;  /* 0x000000001f1a7984 */ /* 0x000e280000000a00 */
[----:B------:R-:W-:Y:S04]  /*0810*/  LDS.64 R20, [R10+0x8] ;  /* 0x000008000a147984 */ /* 0x000fe80000000a00 */
[----:B------:R-:W2:Y:S01]  /*0820*/  LDS.64 R24, [R31+0x88] ;  /* 0x000088001f187984 */ /* 0x000ea20000000a00 */
[----:B0-----:R-:W-:-:S03]  /*0830*/  DFMA R26, R18, R26, R22 ;  /* 0x0000001a121a722b */ /* 0x001fc60000000016 */
[----:B------:R-:W-:Y:S04]  /*0840*/  LDS.64 R18, [R10+0x10] ;  /* 0x000010000a127984 */ /* 0x000fe80000000a00 */
[----:B------:R-:W0:Y:S01]  /*0850*/  LDS.64 R22, [R31+0x110] ;  /* 0x000110001f167984 */ /* 0x000e220000000a00 */
[----:B--2---:R-:W-:-:S03]  /*0860*/  DFMA R24, R20, R24, R26 ;  /* 0x000000181418722b */ /* 0x004fc6000000001a */
        /* <DEDUP_REMOVED lines=38> */
[----:B0-----:R-:W-:-:S08]  /*0ad0*/  DFMA R22, R18, R20, R22 ;  /* 0x000000141216722b */ /* 0x001fd00000000016 */
[----:B--2---:R-:W-:Y:S01]  /*0ae0*/  DFMA R22, R24, R26, R22 ;  /* 0x0000001a1816722b */ /* 0x004fe20000000016 */
[----:B------:R-:W-:Y:S02]  /*0af0*/  IMAD.MOV.U32 R27, RZ, RZ, R9 ;  /* 0x000000ffff1b7224 */ /* 0x000fe400078e0009 */
[----:B------:R-:W-:Y:S01]  /*0b00*/  IMAD.MOV.U32 R26, RZ, RZ, R8 ;  /* 0x000000ffff1a7224 */ /* 0x000fe200078e0008 */
[----:B------:R-:W-:Y:S06]  /*0b10*/  BAR.SYNC.DEFER_BLOCKING 0x0 ;  /* 0x0000000000007b1d */ /* 0x000fec0000010000 */
[----:B------:R-:W-:Y:S05]  /*0b20*/  @!P0 BRA `(.L_x_12) ;  /* 0xfffffff8005c8947 */ /* 0x000fea000383ffff */
.L_x_1:
[----:B------:R-:W0:Y:S01]  /*0b30*/  S2R R25, SR_TID.X ;  /* 0x0000000000197919 */ /* 0x000e220000002100 */
[----:B------:R-:W-:-:S04]  /*0b40*/  IADD3 R9, PT, PT, R7, UR5, RZ ;  /* 0x0000000507097c10 */ /* 0x000fc8000fffe0ff */
[----:B------:R-:W-:Y:S01]  /*0b50*/  ISETP.GE.AND P0, PT, R9, R0, PT ;  /* 0x000000000900720c */ /* 0x000fe20003f06270 */
[----:B0-----:R-:W-:-:S05]  /*0b60*/  VIADD R25, R25, UR4 ;  /* 0x0000000419197c36 */ /* 0x001fca0008000000 */
[----:B------:R-:W-:-:S13]  /*0b70*/  ISETP.GE.OR P0, PT, R25, R2, P0 ;  /* 0x000000021900720c */ /* 0x000fda0000706670 */
[----:B-----5:R-:W-:Y:S01]  /*0b80*/  @!P0 IMAD R25, R6, R9, R25 ;  /* 0x0000000906198224 */ /* 0x020fe200078e0219 */
[----:B------:R-:W0:Y:S03]  /*0b90*/  @!P0 LDC.64 R18, c[0x0][0x3c8] ;  /* 0x0000f200ff128b82 */ /* 0x000e260000000a00 */
[----:B------:R-:W-:-:S05]  /*0ba0*/  @!P0 IMAD.WIDE R24, R25, 0x8, R12 ;  /* 0x0000000819188825 */ /* 0x000fca00078e020c */
[----:B------:R-:W0:Y:S01]  /*0bb0*/  @!P0 LDG.E.64 R20, desc[UR8][R24.64] ;  /* 0x0000000818148981 */ /* 0x000e22000c1e1b00 */
[----:B------:R-:W2:Y:S01]  /*0bc0*/  @!P0 LDC.64 R8, c[0x0][0x3a0] ;  /* 0x0000e800ff088b82 */ /* 0x000ea20000000a00 */
[----:B------:R-:W-:Y:S01]  /*0bd0*/  UIADD3 UR5, UPT, UPT, UR5, 0x10, URZ ;  /* 0x0000001005057890 */ /* 0x000fe2000fffe0ff */
[----:B------:R-:W-:Y:S01]  /*0be0*/  @!P1 VIADD R26, R26, 0x10 ;  /* 0x000000101a1a9836 */ /* 0x000fe20000000000 */
[----:B------:R-:W-:Y:S01]  /*0bf0*/  @P1 IADD3 R33, PT, PT, R33, 0x10, RZ ;  /* 0x0000001021211810 */ /* 0x000fe20007ffe0ff */
[----:B0-----:R-:W-:-:S08]  /*0c00*/  @!P0 DMUL R18, R20, R18 ;  /* 0x0000001214128228 */ /* 0x001fd00000000000 */
[----:B--2---:R-:W-:-:S07]  /*0c10*/  @!P0 DFMA R8, R22, R8, R18 ;  /* 0x000000081608822b */ /* 0x004fce0000000012 */
[----:B------:R2:W-:Y:S01]  /*0c20*/  @!P0 STG.E.64 desc[UR8][R24.64], R8 ;  /* 0x0000000818008986 */ /* 0x0005e2000c101b08 */
[----:B------:R-:W-:-:S13]  /*0c30*/  ISETP.LE.AND P0, PT, R0, UR5, PT ;  /* 0x0000000500007c0c */ /* 0x000fda000bf03270 */
[----:B--2---:R-:W-:Y:S05]  /*0c40*/  @!P0 BRA `(.L_x_13) ;  /* 0xfffffff400e08947 */ /* 0x004fea000383ffff */
.L_x_0:
[----:B------:R-:W2:Y:S01]  /*0c50*/  LDCU UR5, c[0x0][0x380] ;  /* 0x00007000ff0577ac */ /* 0x000ea20008000800 */
[----:B------:R-:W-:-:S06]  /*0c60*/  UIADD3 UR4, UPT, UPT, UR4, 0x10, URZ ;  /* 0x0000001004047890 */ /* 0x000fcc000fffe0ff */
[----:B------:R-:W-:Y:S02]  /*0c70*/  ISETP.LE.AND P0, PT, R2, UR4, PT ;  /* 0x0000000402007c0c */ /* 0x000fe4000bf03270 */
[----:B--2---:R-:W-:-:S13]  /*0c80*/  ISETP.NE.AND P1, PT, RZ, UR5, PT ;  /* 0x00000005ff007c0c */ /* 0x004fda000bf25270 */
[----:B------:R-:W-:Y:S01]  /*0c90*/  @P1 VIADD R32, R32, 0x10 ;  /* 0x0000001020201836 */ /* 0x000fe20000000000 */
[----:B------:R-:W-:Y:S01]  /*0ca0*/  @!P1 IADD3 R27, PT, PT, R27, 0x10, RZ ;  /* 0x000000101b1b9810 */ /* 0x000fe20007ffe0ff */
[----:B------:R-:W-:Y:S06]  /*0cb0*/  @!P0 BRA `(.L_x_14) ;  /* 0xfffffff400a88947 */ /* 0x000fec000383ffff */
[----:B------:R-:W-:Y:S05]  /*0cc0*/  EXIT ;  /* 0x000000000000794d */ /* 0x000fea0003800000 */
.L_x_15:
[----:B------:R-:W-:-:S00]  /*0cd0*/  BRA `(.L_x_15) ;  /* 0xfffffffc00fc7947 */ /* 0x000fc0000383ffff */
[----:B------:R-:W-:-:S00]  /*0ce0*/  NOP ;  /* 0x0000000000007918 */ /* 0x000fc00000000000 */
        /* <DEDUP_REMOVED lines=9> */
.L_x_16:


//--------------------- .nv.shared._Z39dgemm_custom_simple_1block_batch_kerneliiPiS_S_dPPKdS_S2_S_dPPdS_ --------------------------
	.section	.nv.shared._Z39dgemm_custom_simple_1block_batch_kerneliiPiS_S_dPPKdS_S2_S_dPPdS_,"aw",@nobits
	.sectionflags	@""
	.align	8
.nv.shared._Z39dgemm_custom_simple_1block_batch_kerneliiPiS_S_dPPKdS_S2_S_dPPdS_:
	.zero		5376


//--------------------- .nv.shared.reserved.0     --------------------------
	.section	.nv.shared.reserved.0,"aw",@nobits
	.weak		__nv_reservedSMEM_offset_0_alias
	.size		__nv_reservedSMEM_offset_0_alias, 0, 64
	.other		__nv_reservedSMEM_offset_0_alias,@"STO_CUDA_RESERVED_SHARED STV_DEFAULT"
__nv_reservedSMEM_offset_0_alias:
	.zero		0
	.zero		64


//--------------------- .nv.constant0._Z39dgemm_custom_simple_1block_batch_kerneliiPiS_S_dPPKdS_S2_S_dPPdS_ --------------------------
	.section	.nv.constant0._Z39dgemm_custom_simple_1block_batch_kerneliiPiS_S_dPPKdS_S2_S_dPPdS_,"a",@progbits
	.sectionflags	@""
	.align	4
.nv.constant0._Z39dgemm_custom_simple_1block_batch_kerneliiPiS_S_dPPKdS_S2_S_dPPdS_:
	.zero		992


//--------------------- SYMBOLS --------------------------

	.type		.nv.reservedSmem.offset0,@object
	.size		.nv.reservedSmem.offset0,0x4
	.type		.nv.reservedSmem.cap,@object
	.size		.nv.reservedSmem.cap,0x4
